//
// Generated by NVIDIA NVVM Compiler
//
// Compiler Build ID: CL-36424714
// Cuda compilation tools, release 13.0, V13.0.88
// Based on NVVM 20.0.0
//

.version 9.0
.target sm_100
.address_size 64

	// .globl	_Z6conv1dPfS_S_ii
.extern .shared .align 16 .b8 shared_mem[];

.visible .entry _Z6conv1dPfS_S_ii(
	.param .u64 .ptr .align 1 _Z6conv1dPfS_S_ii_param_0,
	.param .u64 .ptr .align 1 _Z6conv1dPfS_S_ii_param_1,
	.param .u64 .ptr .align 1 _Z6conv1dPfS_S_ii_param_2,
	.param .u32 _Z6conv1dPfS_S_ii_param_3,
	.param .u32 _Z6conv1dPfS_S_ii_param_4
)
{
	.reg .pred 	%p<15>;
	.reg .b32 	%r<73>;
	.reg .b32 	%f<115>;
	.reg .b64 	%rd<28>;

	ld.param.u64 	%rd10, [_Z6conv1dPfS_S_ii_param_0];
	ld.param.u64 	%rd11, [_Z6conv1dPfS_S_ii_param_1];
	ld.param.u64 	%rd9, [_Z6conv1dPfS_S_ii_param_2];
	ld.param.u32 	%r29, [_Z6conv1dPfS_S_ii_param_3];
	ld.param.u32 	%r30, [_Z6conv1dPfS_S_ii_param_4];
	cvta.to.global.u64 	%rd1, %rd11;
	cvta.to.global.u64 	%rd2, %rd10;
	mov.u32 	%r1, %tid.x;
	mov.u32 	%r31, %ctaid.x;
	mov.u32 	%r2, %ntid.x;
	mul.lo.s32 	%r3, %r31, %r2;
	add.s32 	%r4, %r3, %r1;
	shr.u32 	%r32, %r30, 31;
	add.s32 	%r33, %r30, %r32;
	shr.s32 	%r5, %r33, 1;
	setp.ge.s32 	%p1, %r4, %r29;
	@%p1 bra 	$L__BB0_2;
	mul.wide.s32 	%rd12, %r4, 4;
	add.s64 	%rd13, %rd2, %rd12;
	ld.global.f32 	%f14, [%rd13];
	add.s32 	%r34, %r5, %r1;
	shl.b32 	%r35, %r34, 2;
	mov.u32 	%r36, shared_mem;
	add.s32 	%r37, %r36, %r35;
	st.shared.f32 	[%r37], %f14;
$L__BB0_2:
	setp.ge.u32 	%p2, %r1, %r5;
	@%p2 bra 	$L__BB0_6;
	setp.lt.s32 	%p3, %r4, %r5;
	@%p3 bra 	$L__BB0_5;
	sub.s32 	%r38, %r4, %r5;
	mul.wide.s32 	%rd14, %r38, 4;
	add.s64 	%rd15, %rd2, %rd14;
	ld.global.f32 	%f15, [%rd15];
	shl.b32 	%r39, %r1, 2;
	mov.u32 	%r40, shared_mem;
	add.s32 	%r41, %r40, %r39;
	st.shared.f32 	[%r41], %f15;
	bra.uni 	$L__BB0_6;
$L__BB0_5:
	shl.b32 	%r42, %r1, 2;
	mov.u32 	%r43, shared_mem;
	add.s32 	%r44, %r43, %r42;
	mov.b32 	%r45, 0;
	st.shared.u32 	[%r44], %r45;
$L__BB0_6:
	add.s32 	%r6, %r2, %r1;
	add.s32 	%r7, %r6, %r5;
	setp.ge.u32 	%p4, %r7, %r29;
	@%p4 bra 	$L__BB0_8;
	add.s32 	%r46, %r6, %r3;
	mul.wide.u32 	%rd16, %r46, 4;
	add.s64 	%rd17, %rd2, %rd16;
	ld.global.f32 	%f16, [%rd17];
	shl.b32 	%r47, %r7, 2;
	mov.u32 	%r48, shared_mem;
	add.s32 	%r49, %r48, %r47;
	st.shared.f32 	[%r49], %f16;
$L__BB0_8:
	bar.sync 	0;
	sub.s32 	%r50, %r29, %r30;
	setp.gt.s32 	%p5, %r4, %r50;
	@%p5 bra 	$L__BB0_23;
	setp.lt.s32 	%p6, %r30, 1;
	mov.f32 	%f114, 0f00000000;
	@%p6 bra 	$L__BB0_22;
	and.b32  	%r8, %r30, 15;
	setp.lt.u32 	%p7, %r30, 16;
	mov.f32 	%f114, 0f00000000;
	mov.b32 	%r69, 0;
	@%p7 bra 	$L__BB0_13;
	and.b32  	%r69, %r30, 2147483632;
	neg.s32 	%r67, %r69;
	shl.b32 	%r52, %r1, 2;
	mov.u32 	%r53, shared_mem;
	add.s32 	%r54, %r52, %r53;
	add.s32 	%r66, %r54, 32;
	add.s64 	%rd26, %rd1, 32;
	mov.f32 	%f114, 0f00000000;
$L__BB0_12:
	.pragma "nounroll";
	ld.shared.f32 	%f21, [%r66+-32];
	ld.global.f32 	%f22, [%rd26+-32];
	fma.rn.f32 	%f23, %f21, %f22, %f114;
	ld.shared.f32 	%f24, [%r66+-28];
	ld.global.f32 	%f25, [%rd26+-28];
	fma.rn.f32 	%f26, %f24, %f25, %f23;
	ld.shared.f32 	%f27, [%r66+-24];
	ld.global.f32 	%f28, [%rd26+-24];
	fma.rn.f32 	%f29, %f27, %f28, %f26;
	ld.shared.f32 	%f30, [%r66+-20];
	ld.global.f32 	%f31, [%rd26+-20];
	fma.rn.f32 	%f32, %f30, %f31, %f29;
	ld.shared.f32 	%f33, [%r66+-16];
	ld.global.f32 	%f34, [%rd26+-16];
	fma.rn.f32 	%f35, %f33, %f34, %f32;
	ld.shared.f32 	%f36, [%r66+-12];
	ld.global.f32 	%f37, [%rd26+-12];
	fma.rn.f32 	%f38, %f36, %f37, %f35;
	ld.shared.f32 	%f39, [%r66+-8];
	ld.global.f32 	%f40, [%rd26+-8];
	fma.rn.f32 	%f41, %f39, %f40, %f38;
	ld.shared.f32 	%f42, [%r66+-4];
	ld.global.f32 	%f43, [%rd26+-4];
	fma.rn.f32 	%f44, %f42, %f43, %f41;
	ld.shared.f32 	%f45, [%r66];
	ld.global.f32 	%f46, [%rd26];
	fma.rn.f32 	%f47, %f45, %f46, %f44;
	ld.shared.f32 	%f48, [%r66+4];
	ld.global.f32 	%f49, [%rd26+4];
	fma.rn.f32 	%f50, %f48, %f49, %f47;
	ld.shared.f32 	%f51, [%r66+8];
	ld.global.f32 	%f52, [%rd26+8];
	fma.rn.f32 	%f53, %f51, %f52, %f50;
	ld.shared.f32 	%f54, [%r66+12];
	ld.global.f32 	%f55, [%rd26+12];
	fma.rn.f32 	%f56, %f54, %f55, %f53;
	ld.shared.f32 	%f57, [%r66+16];
	ld.global.f32 	%f58, [%rd26+16];
	fma.rn.f32 	%f59, %f57, %f58, %f56;
	ld.shared.f32 	%f60, [%r66+20];
	ld.global.f32 	%f61, [%rd26+20];
	fma.rn.f32 	%f62, %f60, %f61, %f59;
	ld.shared.f32 	%f63, [%r66+24];
	ld.global.f32 	%f64, [%rd26+24];
	fma.rn.f32 	%f65, %f63, %f64, %f62;
	ld.shared.f32 	%f66, [%r66+28];
	ld.global.f32 	%f67, [%rd26+28];
	fma.rn.f32 	%f114, %f66, %f67, %f65;
	add.s32 	%r67, %r67, 16;
	add.s32 	%r66, %r66, 64;
	add.s64 	%rd26, %rd26, 64;
	setp.ne.s32 	%p8, %r67, 0;
	@%p8 bra 	$L__BB0_12;
$L__BB0_13:
	setp.eq.s32 	%p9, %r8, 0;
	@%p9 bra 	$L__BB0_22;
	and.b32  	%r17, %r30, 7;
	setp.lt.u32 	%p10, %r8, 8;
	@%p10 bra 	$L__BB0_16;
	add.s32 	%r55, %r69, %r1;
	shl.b32 	%r56, %r55, 2;
	mov.u32 	%r57, shared_mem;
	add.s32 	%r58, %r57, %r56;
	ld.shared.f32 	%f69, [%r58];
	mul.wide.u32 	%rd18, %r69, 4;
	add.s64 	%rd19, %rd1, %rd18;
	ld.global.f32 	%f70, [%rd19];
	fma.rn.f32 	%f71, %f69, %f70, %f114;
	ld.shared.f32 	%f72, [%r58+4];
	ld.global.f32 	%f73, [%rd19+4];
	fma.rn.f32 	%f74, %f72, %f73, %f71;
	ld.shared.f32 	%f75, [%r58+8];
	ld.global.f32 	%f76, [%rd19+8];
	fma.rn.f32 	%f77, %f75, %f76, %f74;
	ld.shared.f32 	%f78, [%r58+12];
	ld.global.f32 	%f79, [%rd19+12];
	fma.rn.f32 	%f80, %f78, %f79, %f77;
	ld.shared.f32 	%f81, [%r58+16];
	ld.global.f32 	%f82, [%rd19+16];
	fma.rn.f32 	%f83, %f81, %f82, %f80;
	ld.shared.f32 	%f84, [%r58+20];
	ld.global.f32 	%f85, [%rd19+20];
	fma.rn.f32 	%f86, %f84, %f85, %f83;
	ld.shared.f32 	%f87, [%r58+24];
	ld.global.f32 	%f88, [%rd19+24];
	fma.rn.f32 	%f89, %f87, %f88, %f86;
	ld.shared.f32 	%f90, [%r58+28];
	ld.global.f32 	%f91, [%rd19+28];
	fma.rn.f32 	%f114, %f90, %f91, %f89;
	add.s32 	%r69, %r69, 8;
$L__BB0_16:
	setp.eq.s32 	%p11, %r17, 0;
	@%p11 bra 	$L__BB0_22;
	and.b32  	%r20, %r30, 3;
	setp.lt.u32 	%p12, %r17, 4;
	@%p12 bra 	$L__BB0_19;
	add.s32 	%r59, %r69, %r1;
	shl.b32 	%r60, %r59, 2;
	mov.u32 	%r61, shared_mem;
	add.s32 	%r62, %r61, %r60;
	ld.shared.f32 	%f93, [%r62];
	mul.wide.u32 	%rd20, %r69, 4;
	add.s64 	%rd21, %rd1, %rd20;
	ld.global.f32 	%f94, [%rd21];
	fma.rn.f32 	%f95, %f93, %f94, %f114;
	ld.shared.f32 	%f96, [%r62+4];
	ld.global.f32 	%f97, [%rd21+4];
	fma.rn.f32 	%f98, %f96, %f97, %f95;
	ld.shared.f32 	%f99, [%r62+8];
	ld.global.f32 	%f100, [%rd21+8];
	fma.rn.f32 	%f101, %f99, %f100, %f98;
	ld.shared.f32 	%f102, [%r62+12];
	ld.global.f32 	%f103, [%rd21+12];
	fma.rn.f32 	%f114, %f102, %f103, %f101;
	add.s32 	%r69, %r69, 4;
$L__BB0_19:
	setp.eq.s32 	%p13, %r20, 0;
	@%p13 bra 	$L__BB0_22;
	mul.wide.u32 	%rd22, %r69, 4;
	add.s64 	%rd27, %rd1, %rd22;
	add.s32 	%r63, %r1, %r69;
	shl.b32 	%r64, %r63, 2;
	mov.u32 	%r65, shared_mem;
	add.s32 	%r72, %r65, %r64;
	neg.s32 	%r71, %r20;
$L__BB0_21:
	.pragma "nounroll";
	ld.shared.f32 	%f104, [%r72];
	ld.global.f32 	%f105, [%rd27];
	fma.rn.f32 	%f114, %f104, %f105, %f114;
	add.s64 	%rd27, %rd27, 4;
	add.s32 	%r72, %r72, 4;
	add.s32 	%r71, %r71, 1;
	setp.ne.s32 	%p14, %r71, 0;
	@%p14 bra 	$L__BB0_21;
$L__BB0_22:
	cvta.to.global.u64 	%rd23, %rd9;
	mul.wide.s32 	%rd24, %r4, 4;
	add.s64 	%rd25, %rd23, %rd24;
	st.global.f32 	[%rd25], %f114;
$L__BB0_23:
	ret;

}


// ===== COMPILED SASS (sm_100) =====

	.target	sm_100

	.elftype	@"ET_EXEC"


//--------------------- .note.nv.tkinfo           --------------------------
	.section	.note.nv.tkinfo,"",@"SHT_NOTE"
	.sectionflags	@"SHF_NOTE_NV_TKINFO"
	.tkinfo
        /*0018*/ 	.word	0x00000002
        /*0030*/ 	.string	""
        /*0030*/ 	.string	"ptxas"
        /*0030*/ 	.string	"Cuda compilation tools, release 13.0, V13.0.88"
        /*0030*/ 	.string	"Build cuda_13.0.r13.0/compiler.36424714_0"
        /*0030*/ 	.string	"-arch sm_100 -m 64 "



//--------------------- .note.nv.cuinfo           --------------------------
	.section	.note.nv.cuinfo,"",@"SHT_NOTE"
	.sectionflags	@"SHF_NOTE_NV_CUINFO"
        /*0018*/ 	.short	0x0002
        /*001a*/ 	.short	0x0064
        /*001c*/ 	.short	0x0082
	.zero		2


//--------------------- .nv.info                  --------------------------
	.section	.nv.info,"",@"SHT_CUDA_INFO"
	.align	4


	//----- nvinfo : EIATTR_REGCOUNT
	.align		4
        /*0000*/ 	.byte	0x04, 0x2f
        /*0002*/ 	.short	(.L_1 - .L_0)
	.align		4
.L_0:
        /*0004*/ 	.word	index@(_Z6conv1dPfS_S_ii)
        /*0008*/ 	.word	0x00000020


	//----- nvinfo : EIATTR_FRAME_SIZE
	.align		4
.L_1:
        /*000c*/ 	.byte	0x04, 0x11
        /*000e*/ 	.short	(.L_3 - .L_2)
	.align		4
.L_2:
        /*0010*/ 	.word	index@(_Z6conv1dPfS_S_ii)
        /*0014*/ 	.word	0x00000000


	//----- nvinfo : EIATTR_MIN_STACK_SIZE
	.align		4
.L_3:
        /*0018*/ 	.byte	0x04, 0x12
        /*001a*/ 	.short	(.L_5 - .L_4)
	.align		4
.L_4:
        /*001c*/ 	.word	index@(_Z6conv1dPfS_S_ii)
        /*0020*/ 	.word	0x00000000
.L_5:


//--------------------- .nv.compat                --------------------------
	.section	.nv.compat,"",@"SHT_CUDA_COMPAT_INFO"
	.align	4
        /*0000*/ 	.byte	0x02, 0x09, 0x00, 0x00, 0x02, 0x02, 0x01, 0x00, 0x02, 0x05, 0x05, 0x00, 0x03, 0x07, 0x01, 0x01
        /*0010*/ 	.byte	0x02, 0x03, 0x00, 0x00, 0x02, 0x06, 0x01, 0x00, 0x04, 0x0b, 0x08, 0x00, 0x09, 0x00, 0x00, 0x00
        /*0020*/ 	.byte	0x00, 0x00, 0x00, 0x00


//--------------------- .nv.info._Z6conv1dPfS_S_ii --------------------------
	.section	.nv.info._Z6conv1dPfS_S_ii,"",@"SHT_CUDA_INFO"
	.sectionflags	@""
	.align	4


	//----- nvinfo : EIATTR_CUDA_API_VERSION
	.align		4
        /*0000*/ 	.byte	0x04, 0x37
        /*0002*/ 	.short	(.L_7 - .L_6)
.L_6:
        /*0004*/ 	.word	0x00000082


	//----- nvinfo : EIATTR_KPARAM_INFO
	.align		4
.L_7:
        /*0008*/ 	.byte	0x04, 0x17
        /*000a*/ 	.short	(.L_9 - .L_8)
.L_8:
        /*000c*/ 	.word	0x00000000
        /*0010*/ 	.short	0x0004
        /*0012*/ 	.short	0x001c
        /*0014*/ 	.byte	0x00, 0xf0, 0x11, 0x00


	//----- nvinfo : EIATTR_KPARAM_INFO
	.align		4
.L_9:
        /*0018*/ 	.byte	0x04, 0x17
        /*001a*/ 	.short	(.L_11 - .L_10)
.L_10:
        /*001c*/ 	.word	0x00000000
        /*0020*/ 	.short	0x0003
        /*0022*/ 	.short	0x0018
        /*0024*/ 	.byte	0x00, 0xf0, 0x11, 0x00


	//----- nvinfo : EIATTR_KPARAM_INFO
	.align		4
.L_11:
        /*0028*/ 	.byte	0x04, 0x17
        /*002a*/ 	.short	(.L_13 - .L_12)
.L_12:
        /*002c*/ 	.word	0x00000000
        /*0030*/ 	.short	0x0002
        /*0032*/ 	.short	0x0010
        /*0034*/ 	.byte	0x00, 0xf5, 0x21, 0x00


	//----- nvinfo : EIATTR_KPARAM_INFO
	.align		4
.L_13:
        /*0038*/ 	.byte	0x04, 0x17
        /*003a*/ 	.short	(.L_15 - .L_14)
.L_14:
        /*003c*/ 	.word	0x00000000
        /*0040*/ 	.short	0x0001
        /*0042*/ 	.short	0x0008
        /*0044*/ 	.byte	0x00, 0xf5, 0x21, 0x00


	//----- nvinfo : EIATTR_KPARAM_INFO
	.align		4
.L_15:
        /*0048*/ 	.byte	0x04, 0x17
        /*004a*/ 	.short	(.L_17 - .L_16)
.L_16:
        /*004c*/ 	.word	0x00000000
        /*0050*/ 	.short	0x0000
        /*0052*/ 	.short	0x0000
        /*0054*/ 	.byte	0x00, 0xf5, 0x21, 0x00


	//----- nvinfo : EIATTR_SPARSE_MMA_MASK
	.align		4
.L_17:
        /*0058*/ 	.byte	0x03, 0x50
        /*005a*/ 	.short	0x0000


	//----- nvinfo : EIATTR_MAXREG_COUNT
	.align		4
        /*005c*/ 	.byte	0x03, 0x1b
        /*005e*/ 	.short	0x00ff


	//----- nvinfo : EIATTR_NUM_BARRIERS
	.align		4
        /*0060*/ 	.byte	0x02, 0x4c
        /*0062*/ 	.byte	0x01
	.zero		1


	//----- nvinfo : EIATTR_MERCURY_ISA_VERSION
	.align		4
        /*0064*/ 	.byte	0x03, 0x5f
        /*0066*/ 	.short	0x0101


	//----- nvinfo : EIATTR_VRC_CTA_INIT_COUNT
	.align		4
        /*0068*/ 	.byte	0x02, 0x4a
	.zero		1
	.zero		1


	//----- nvinfo : EIATTR_EXIT_INSTR_OFFSETS
	.align		4
        /*006c*/ 	.byte	0x04, 0x1c
        /*006e*/ 	.short	(.L_19 - .L_18)


	//   ....[0]....
.L_18:
        /*0070*/ 	.word	0x000003e0


	//   ....[1]....
        /*0074*/ 	.word	0x00000e10


	//----- nvinfo : EIATTR_CRS_STACK_SIZE
	.align		4
.L_19:
        /*0078*/ 	.byte	0x04, 0x1e
        /*007a*/ 	.short	(.L_21 - .L_20)
.L_20:
        /*007c*/ 	.word	0x00000000


	//----- nvinfo : EIATTR_CBANK_PARAM_SIZE
	.align		4
.L_21:
        /*0080*/ 	.byte	0x03, 0x19
        /*0082*/ 	.short	0x0020


	//----- nvinfo : EIATTR_PARAM_CBANK
	.align		4
        /*0084*/ 	.byte	0x04, 0x0a
        /*0086*/ 	.short	(.L_23 - .L_22)
	.align		4
.L_22:
        /*0088*/ 	.word	index@(.nv.constant0._Z6conv1dPfS_S_ii)
        /*008c*/ 	.short	0x0380
        /*008e*/ 	.short	0x0020


	//----- nvinfo : EIATTR_SW_WAR
	.align		4
.L_23:
        /*0090*/ 	.byte	0x04, 0x36
        /*0092*/ 	.short	(.L_25 - .L_24)
.L_24:
        /*0094*/ 	.word	0x00000008
.L_25:


//--------------------- .nv.callgraph             --------------------------
	.section	.nv.callgraph,"",@"SHT_CUDA_CALLGRAPH"
	.align	4
	.sectionentsize	8
	.align		4
        /*0000*/ 	.word	0x00000000
	.align		4
        /*0004*/ 	.word	0xffffffff
	.align		4
        /*0008*/ 	.word	0x00000000
	.align		4
        /*000c*/ 	.word	0xfffffffe
	.align		4
        /*0010*/ 	.word	0x00000000
	.align		4
        /*0014*/ 	.word	0xfffffffd
	.align		4
        /*0018*/ 	.word	0x00000000
	.align		4
        /*001c*/ 	.word	0xfffffffc


//--------------------- .text._Z6conv1dPfS_S_ii   --------------------------
	.section	.text._Z6conv1dPfS_S_ii,"ax",@progbits
	.align	128
        .global         _Z6conv1dPfS_S_ii
        .type           _Z6conv1dPfS_S_ii,@function
        .size           _Z6conv1dPfS_S_ii,(.L_x_14 - _Z6conv1dPfS_S_ii)
        .other          _Z6conv1dPfS_S_ii,@"STO_CUDA_ENTRY STV_DEFAULT"
_Z6conv1dPfS_S_ii:
.text._Z6conv1dPfS_S_ii:
[----:B------:R-:W-:Y:S01]  /*0000*/  LDC R1, c[0x0][0x37c] ;  /* 0x0000df00ff017b82 */ /* 0x000fe20000000800 */
[----:B------:R-:W0:Y:S07]  /*0010*/  S2R R0, SR_TID.X ;  /* 0x0000000000007919 */ /* 0x000e2e0000002100 */
[----:B------:R-:W1:Y:S01]  /*0020*/  S2UR UR4, SR_CTAID.X ;  /* 0x00000000000479c3 */ /* 0x000e620000002500 */
[----:B------:R-:W1:Y:S01]  /*0030*/  LDCU UR12, c[0x0][0x360] ;  /* 0x00006c00ff0c77ac */ /* 0x000e620008000800 */
[----:B------:R-:W-:Y:S01]  /*0040*/  BSSY.RECONVERGENT B0, `(.L_x_0) ;  /* 0x0000013000007945 */ /* 0x000fe20003800200 */
[----:B------:R-:W2:Y:S01]  /*0050*/  LDCU.64 UR8, c[0x0][0x398] ;  /* 0x00007300ff0877ac */ /* 0x000ea20008000a00 */
[----:B------:R-:W3:Y:S01]  /*0060*/  LDCU.64 UR10, c[0x0][0x358] ;  /* 0x00006b00ff0a77ac */ /* 0x000ee20008000a00 */
[----:B--2---:R-:W-:-:S02]  /*0070*/  ULEA.HI UR5, UR9, UR9, URZ, 0x1 ;  /* 0x0000000909057291 */ /* 0x004fc4000f8f08ff */
[----:B-1----:R-:W-:Y:S02]  /*0080*/  UIMAD UR4, UR4, UR12, URZ ;  /* 0x0000000c040472a4 */ /* 0x002fe4000f8e02ff */
[----:B------:R-:W-:-:S04]  /*0090*/  USHF.R.S32.HI UR5, URZ, 0x1, UR5 ;  /* 0x00000001ff057899 */ /* 0x000fc80008011405 */
[C---:B0-----:R-:W-:Y:S02]  /*00a0*/  IADD3 R4, PT, PT, R0.reuse, UR4, RZ ;  /* 0x0000000400047c10 */ /* 0x041fe4000fffe0ff */
[----:B------:R-:W-:Y:S02]  /*00b0*/  ISETP.GE.U32.AND P1, PT, R0, UR5, PT ;  /* 0x0000000500007c0c */ /* 0x000fe4000bf26070 */
[----:B------:R-:W-:-:S13]  /*00c0*/  ISETP.GE.AND P0, PT, R4, UR8, PT ;  /* 0x0000000804007c0c */ /* 0x000fda000bf06270 */
[----:B---3--:R-:W-:Y:S05]  /*00d0*/  @P0 BRA `(.L_x_1) ;  /* 0x0000000000240947 */ /* 0x008fea0003800000 */
[----:B------:R-:W0:Y:S02]  /*00e0*/  LDC.64 R2, c[0x0][0x380] ;  /* 0x0000e000ff027b82 */ /* 0x000e240000000a00 */
[----:B0-----:R-:W-:-:S06]  /*00f0*/  IMAD.WIDE R2, R4, 0x4, R2 ;  /* 0x0000000404027825 */ /* 0x001fcc00078e0202 */
[----:B------:R-:W2:Y:S01]  /*0100*/  LDG.E R2, desc[UR10][R2.64] ;  /* 0x0000000a02027981 */ /* 0x000ea2000c1e1900 */
[----:B------:R-:W0:Y:S01]  /*0110*/  S2UR UR7, SR_CgaCtaId ;  /* 0x00000000000779c3 */ /* 0x000e220000008800 */
[----:B------:R-:W-:Y:S01]  /*0120*/  UMOV UR6, 0x400 ;  /* 0x0000040000067882 */ /* 0x000fe20000000000 */
[----:B------:R-:W-:Y:S01]  /*0130*/  IADD3 R5, PT, PT, R0, UR5, RZ ;  /* 0x0000000500057c10 */ /* 0x000fe2000fffe0ff */
[----:B0-----:R-:W-:-:S06]  /*0140*/  ULEA UR6, UR7, UR6, 0x18 ;  /* 0x0000000607067291 */ /* 0x001fcc000f8ec0ff */
[----:B------:R-:W-:-:S05]  /*0150*/  LEA R5, R5, UR6, 0x2 ;  /* 0x0000000605057c11 */ /* 0x000fca000f8e10ff */
[----:B--2---:R0:W-:Y:S02]  /*0160*/  STS [R5], R2 ;  /* 0x0000000205007388 */ /* 0x0041e40000000800 */
.L_x_1:
[----:B------:R-:W-:Y:S05]  /*0170*/  BSYNC.RECONVERGENT B0 ;  /* 0x0000000000007941 */ /* 0x000fea0003800200 */
.L_x_0:
[----:B------:R-:W-:Y:S04]  /*0180*/  BSSY.RECONVERGENT B0, `(.L_x_2) ;  /* 0x0000013000007945 */ /* 0x000fe80003800200 */
[----:B------:R-:W-:Y:S05]  /*0190*/  @P1 BRA `(.L_x_3) ;  /* 0x0000000000441947 */ /* 0x000fea0003800000 */
[----:B------:R-:W-:-:S13]  /*01a0*/  ISETP.GE.AND P0, PT, R4, UR5, PT ;  /* 0x0000000504007c0c */ /* 0x000fda000bf06270 */
[----:B------:R-:W-:Y:S05]  /*01b0*/  @!P0 BRA `(.L_x_4) ;  /* 0x0000000000288947 */ /* 0x000fea0003800000 */
[----:B0-----:R-:W0:Y:S01]  /*01c0*/  LDC.64 R2, c[0x0][0x380] ;  /* 0x0000e000ff027b82 */ /* 0x001e220000000a00 */
[----:B------:R-:W-:-:S05]  /*01d0*/  IADD3 R5, PT, PT, R4, -UR5, RZ ;  /* 0x8000000504057c10 */ /* 0x000fca000fffe0ff */
[----:B0-----:R-:W-:-:S06]  /*01e0*/  IMAD.WIDE R2, R5, 0x4, R2 ;  /* 0x0000000405027825 */ /* 0x001fcc00078e0202 */
[----:B------:R-:W2:Y:S01]  /*01f0*/  LDG.E R2, desc[UR10][R2.64] ;  /* 0x0000000a02027981 */ /* 0x000ea2000c1e1900 */
[----:B------:R-:W0:Y:S01]  /*0200*/  S2UR UR7, SR_CgaCtaId ;  /* 0x00000000000779c3 */ /* 0x000e220000008800 */
[----:B------:R-:W-:Y:S02]  /*0210*/  UMOV UR6, 0x400 ;  /* 0x0000040000067882 */ /* 0x000fe40000000000 */
[----:B0-----:R-:W-:-:S06]  /*0220*/  ULEA UR6, UR7, UR6, 0x18 ;  /* 0x0000000607067291 */ /* 0x001fcc000f8ec0ff */
[----:B------:R-:W-:-:S05]  /*0230*/  LEA R5, R0, UR6, 0x2 ;  /* 0x0000000600057c11 */ /* 0x000fca000f8e10ff */
[----:B--2---:R2:W-:Y:S01]  /*0240*/  STS [R5], R2 ;  /* 0x0000000205007388 */ /* 0x0045e20000000800 */
[----:B------:R-:W-:Y:S05]  /*0250*/  BRA `(.L_x_3) ;  /* 0x0000000000147947 */ /* 0x000fea0003800000 */
.L_x_4:
[----:B------:R-:W1:Y:S01]  /*0260*/  S2UR UR7, SR_CgaCtaId ;  /* 0x00000000000779c3 */ /* 0x000e620000008800 */
[----:B------:R-:W-:Y:S02]  /*0270*/  UMOV UR6, 0x400 ;  /* 0x0000040000067882 */ /* 0x000fe40000000000 */
[----:B-1----:R-:W-:-:S06]  /*0280*/  ULEA UR6, UR7, UR6, 0x18 ;  /* 0x0000000607067291 */ /* 0x002fcc000f8ec0ff */
[----:B0-----:R-:W-:-:S05]  /*0290*/  LEA R2, R0, UR6, 0x2 ;  /* 0x0000000600027c11 */ /* 0x001fca000f8e10ff */
[----:B------:R1:W-:Y:S02]  /*02a0*/  STS [R2], RZ ;  /* 0x000000ff02007388 */ /* 0x0003e40000000800 */
.L_x_3:
[----:B------:R-:W-:Y:S05]  /*02b0*/  BSYNC.RECONVERGENT B0 ;  /* 0x0000000000007941 */ /* 0x000fea0003800200 */
.L_x_2:
[----:B0-2---:R-:W-:Y:S01]  /*02c0*/  IADD3 R5, PT, PT, R0, UR12, RZ ;  /* 0x0000000c00057c10 */ /* 0x005fe2000fffe0ff */
[----:B------:R-:W-:Y:S03]  /*02d0*/  BSSY.RECONVERGENT B0, `(.L_x_5) ;  /* 0x000000d000007945 */ /* 0x000fe60003800200 */
[----:B------:R-:W-:-:S04]  /*02e0*/  IADD3 R6, PT, PT, R5, UR5, RZ ;  /* 0x0000000505067c10 */ /* 0x000fc8000fffe0ff */
[----:B------:R-:W-:-:S13]  /*02f0*/  ISETP.GE.U32.AND P0, PT, R6, UR8, PT ;  /* 0x0000000806007c0c */ /* 0x000fda000bf06070 */
[----:B------:R-:W-:Y:S05]  /*0300*/  @P0 BRA `(.L_x_6) ;  /* 0x0000000000240947 */ /* 0x000fea0003800000 */
[----:B-1----:R-:W0:Y:S01]  /*0310*/  LDC.64 R2, c[0x0][0x380] ;  /* 0x0000e000ff027b82 */ /* 0x002e220000000a00 */
[----:B------:R-:W-:-:S05]  /*0320*/  IADD3 R5, PT, PT, R5, UR4, RZ ;  /* 0x0000000405057c10 */ /* 0x000fca000fffe0ff */
[----:B0-----:R-:W-:-:S06]  /*0330*/  IMAD.WIDE.U32 R2, R5, 0x4, R2 ;  /* 0x0000000405027825 */ /* 0x001fcc00078e0002 */
[----:B------:R-:W2:Y:S01]  /*0340*/  LDG.E R2, desc[UR10][R2.64] ;  /* 0x0000000a02027981 */ /* 0x000ea2000c1e1900 */
[----:B------:R-:W0:Y:S01]  /*0350*/  S2UR UR6, SR_CgaCtaId ;  /* 0x00000000000679c3 */ /* 0x000e220000008800 */
[----:B------:R-:W-:Y:S02]  /*0360*/  UMOV UR5, 0x400 ;  /* 0x0000040000057882 */ /* 0x000fe40000000000 */
[----:B0-----:R-:W-:-:S06]  /*0370*/  ULEA UR5, UR6, UR5, 0x18 ;  /* 0x0000000506057291 */ /* 0x001fcc000f8ec0ff */
[----:B------:R-:W-:-:S05]  /*0380*/  LEA R5, R6, UR5, 0x2 ;  /* 0x0000000506057c11 */ /* 0x000fca000f8e10ff */
[----:B--2---:R0:W-:Y:S02]  /*0390*/  STS [R5], R2 ;  /* 0x0000000205007388 */ /* 0x0041e40000000800 */
.L_x_6:
[----:B------:R-:W-:Y:S05]  /*03a0*/  BSYNC.RECONVERGENT B0 ;  /* 0x0000000000007941 */ /* 0x000fea0003800200 */
.L_x_5:
[----:B------:R-:W-:Y:S01]  /*03b0*/  BAR.SYNC.DEFER_BLOCKING 0x0 ;  /* 0x0000000000007b1d */ /* 0x000fe20000010000 */
[----:B------:R-:W-:-:S06]  /*03c0*/  UIADD3 UR5, UPT, UPT, -UR9, UR8, URZ ;  /* 0x0000000809057290 */ /* 0x000fcc000fffe1ff */
[----:B------:R-:W-:-:S13]  /*03d0*/  ISETP.GT.AND P0, PT, R4, UR5, PT ;  /* 0x0000000504007c0c */ /* 0x000fda000bf04270 */
[----:B------:R-:W-:Y:S05]  /*03e0*/  @P0 EXIT ;  /* 0x000000000000094d */ /* 0x000fea0003800000 */
[----:B------:R-:W-:Y:S01]  /*03f0*/  UISETP.GE.AND UP0, UPT, UR9, 0x1, UPT ;  /* 0x000000010900788c */ /* 0x000fe2000bf06270 */
[----:B------:R-:W-:-:S08]  /*0400*/  HFMA2 R19, -RZ, RZ, 0, 0 ;  /* 0x00000000ff137431 */ /* 0x000fd000000001ff */
[----:B------:R-:W-:Y:S05]  /*0410*/  BRA.U !UP0, `(.L_x_7) ;  /* 0x0000000908707547 */ /* 0x000fea000b800000 */
[----:B------:R-:W-:Y:S01]  /*0420*/  UISETP.GE.U32.AND UP1, UPT, UR9, 0x10, UPT ;  /* 0x000000100900788c */ /* 0x000fe2000bf26070 */
[----:B------:R-:W-:Y:S01]  /*0430*/  MOV R19, RZ ;  /* 0x000000ff00137202 */ /* 0x000fe20000000f00 */
[----:B------:R-:W-:Y:S01]  /*0440*/  ULOP3.LUT UR8, UR9, 0xf, URZ, 0xc0, !UPT ;  /* 0x0000000f09087892 */ /* 0x000fe2000f8ec0ff */
[----:B------:R-:W-:-:S03]  /*0450*/  MOV R7, RZ ;  /* 0x000000ff00077202 */ /* 0x000fc60000000f00 */
[----:B------:R-:W-:-:S03]  /*0460*/  UISETP.NE.AND UP0, UPT, UR8, URZ, UPT ;  /* 0x000000ff0800728c */ /* 0x000fc6000bf05270 */
[----:B------:R-:W-:Y:S08]  /*0470*/  BRA.U !UP1, `(.L_x_8) ;  /* 0x0000000509107547 */ /* 0x000ff0000b800000 */
[----:B------:R-:W2:Y:S01]  /*0480*/  S2UR UR7, SR_CgaCtaId ;  /* 0x00000000000779c3 */ /* 0x000ea20000008800 */
[----:B------:R-:W3:Y:S01]  /*0490*/  LDCU.64 UR4, c[0x0][0x388] ;  /* 0x00007100ff0477ac */ /* 0x000ee20008000a00 */
[----:B------:R-:W-:Y:S01]  /*04a0*/  MOV R19, RZ ;  /* 0x000000ff00137202 */ /* 0x000fe20000000f00 */
[----:B------:R-:W-:Y:S01]  /*04b0*/  UMOV UR6, 0x400 ;  /* 0x0000040000067882 */ /* 0x000fe20000000000 */
[----:B------:R-:W-:-:S06]  /*04c0*/  ULOP3.LUT UR12, UR9, 0x7ffffff0, URZ, 0xc0, !UPT ;  /* 0x7ffffff0090c7892 */ /* 0x000fcc000f8ec0ff */
[----:B------:R-:W-:Y:S01]  /*04d0*/  MOV R7, UR12 ;  /* 0x0000000c00077c02 */ /* 0x000fe20008000f00 */
[----:B---3--:R-:W-:-:S04]  /*04e0*/  UIADD3 UR4, UP1, UPT, UR4, 0x20, URZ ;  /* 0x0000002004047890 */ /* 0x008fc8000ff3e0ff */
[----:B------:R-:W-:Y:S02]  /*04f0*/  UIADD3.X UR5, UPT, UPT, URZ, UR5, URZ, UP1, !UPT ;  /* 0x00000005ff057290 */ /* 0x000fe40008ffe4ff */
[----:B--2---:R-:W-:Y:S01]  /*0500*/  ULEA UR6, UR7, UR6, 0x18 ;  /* 0x0000000607067291 */ /* 0x004fe2000f8ec0ff */
[----:B01----:R-:W-:Y:S01]  /*0510*/  IMAD.U32 R2, RZ, RZ, UR4 ;  /* 0x00000004ff027e24 */ /* 0x003fe2000f8e00ff */
[----:B------:R-:W-:Y:S02]  /*0520*/  UIADD3 UR7, UPT, UPT, -UR12, URZ, URZ ;  /* 0x000000ff0c077290 */ /* 0x000fe4000fffe1ff */
[----:B------:R-:W-:Y:S02]  /*0530*/  MOV R3, UR5 ;  /* 0x0000000500037c02 */ /* 0x000fe40008000f00 */
[----:B------:R-:W-:-:S04]  /*0540*/  LEA R5, R0, UR6, 0x2 ;  /* 0x0000000600057c11 */ /* 0x000fc8000f8e10ff */
[----:B------:R-:W-:-:S07]  /*0550*/  IADD3 R5, PT, PT, R5, 0x20, RZ ;  /* 0x0000002005057810 */ /* 0x000fce0007ffe0ff */
.L_x_9:
[----:B------:R-:W2:Y:S04]  /*0560*/  LDG.E R23, desc[UR10][R2.64+-0x20] ;  /* 0xffffe00a02177981 */ /* 0x000ea8000c1e1900 */
[----:B------:R-:W3:Y:S04]  /*0570*/  LDG.E R26, desc[UR10][R2.64+-0x1c] ;  /* 0xffffe40a021a7981 */ /* 0x000ee8000c1e1900 */
[----:B------:R-:W4:Y:S04]  /*0580*/  LDG.E R21, desc[UR10][R2.64+-0x18] ;  /* 0xffffe80a02157981 */ /* 0x000f28000c1e1900 */
[----:B------:R-:W5:Y:S04]  /*0590*/  LDG.E R22, desc[UR10][R2.64+-0x14] ;  /* 0xffffec0a02167981 */ /* 0x000f68000c1e1900 */
        /* <DEDUP_REMOVED lines=11> */
[----:B------:R0:W5:Y:S01]  /*0650*/  LDG.E R9, desc[UR10][R2.64+0x1c] ;  /* 0x00001c0a02097981 */ /* 0x000162000c1e1900 */
[----:B------:R-:W-:-:S03]  /*0660*/  UIADD3 UR7, UPT, UPT, UR7, 0x10, URZ ;  /* 0x0000001007077890 */ /* 0x000fc6000fffe0ff */
[----:B------:R-:W2:Y:S01]  /*0670*/  LDS R20, [R5+-0x20] ;  /* 0xffffe00005147984 */ /* 0x000ea20000000800 */
[----:B------:R-:W-:-:S03]  /*0680*/  UISETP.NE.AND UP1, UPT, UR7, URZ, UPT ;  /* 0x000000ff0700728c */ /* 0x000fc6000bf25270 */
[----:B------:R-:W3:Y:S01]  /*0690*/  LDS R29, [R5+-0x1c] ;  /* 0xffffe400051d7984 */ /* 0x000ee20000000800 */
[----:B0-----:R-:W-:-:S03]  /*06a0*/  IADD3 R2, P0, PT, R2, 0x40, RZ ;  /* 0x0000004002027810 */ /* 0x001fc60007f1e0ff */
[----:B------:R-:W4:Y:S01]  /*06b0*/  LDS R24, [R5+-0x18] ;  /* 0xffffe80005187984 */ /* 0x000f220000000800 */
[----:B------:R-:W-:-:S03]  /*06c0*/  IADD3.X R3, PT, PT, RZ, R3, RZ, P0, !PT ;  /* 0x00000003ff037210 */ /* 0x000fc600007fe4ff */
[----:B------:R-:W5:Y:S04]  /*06d0*/  LDS R27, [R5+-0x14] ;  /* 0xffffec00051b7984 */ /* 0x000f680000000800 */
[----:B------:R-:W0:Y:S01]  /*06e0*/  LDS R25, [R5+-0x10] ;  /* 0xfffff00005197984 */ /* 0x000e220000000800 */
[----:B--2---:R-:W-:-:S03]  /*06f0*/  FFMA R20, R20, R23, R19 ;  /* 0x0000001714147223 */ /* 0x004fc60000000013 */
[----:B------:R-:W-:Y:S01]  /*0700*/  LDS R19, [R5+-0x8] ;  /* 0xfffff80005137984 */ /* 0x000fe20000000800 */
[----:B---3--:R-:W-:-:S03]  /*0710*/  FFMA R29, R29, R26, R20 ;  /* 0x0000001a1d1d7223 */ /* 0x008fc60000000014 */
[----:B------:R-:W1:Y:S01]  /*0720*/  LDS R20, [R5+-0xc] ;  /* 0xfffff40005147984 */ /* 0x000e620000000800 */
[----:B----4-:R-:W-:-:S03]  /*0730*/  FFMA R24, R24, R21, R29 ;  /* 0x0000001518187223 */ /* 0x010fc6000000001d */
[----:B------:R-:W2:Y:S01]  /*0740*/  LDS R23, [R5+-0x4] ;  /* 0xfffffc0005177984 */ /* 0x000ea20000000800 */
[----:B-----5:R-:W-:-:S03]  /*0750*/  FFMA R26, R27, R22, R24 ;  /* 0x000000161b1a7223 */ /* 0x020fc60000000018 */
[----:B------:R-:W3:Y:S01]  /*0760*/  LDS R21, [R5] ;  /* 0x0000000005157984 */ /* 0x000ee20000000800 */
[----:B0-----:R-:W-:-:S03]  /*0770*/  FFMA R29, R25, R16, R26 ;  /* 0x00000010191d7223 */ /* 0x001fc6000000001a */
[----:B------:R-:W0:Y:S04]  /*0780*/  LDS R24, [R5+0x4] ;  /* 0x0000040005187984 */ /* 0x000e280000000800 */
[----:B------:R-:W4:Y:S04]  /*0790*/  LDS R22, [R5+0x8] ;  /* 0x0000080005167984 */ /* 0x000f280000000800 */
[----:B------:R-:W5:Y:S04]  /*07a0*/  LDS R27, [R5+0xc] ;  /* 0x00000c00051b7984 */ /* 0x000f680000000800 */
[----:B------:R-:W5:Y:S04]  /*07b0*/  LDS R25, [R5+0x10] ;  /* 0x0000100005197984 */ /* 0x000f680000000800 */
[----:B------:R-:W5:Y:S01]  /*07c0*/  LDS R16, [R5+0x14] ;  /* 0x0000140005107984 */ /* 0x000f620000000800 */
[----:B-1----:R-:W-:-:S03]  /*07d0*/  FFMA R20, R20, R13, R29 ;  /* 0x0000000d14147223 */ /* 0x002fc6000000001d */
[----:B------:R-:W1:Y:S01]  /*07e0*/  LDS R13, [R5+0x18] ;  /* 0x00001800050d7984 */ /* 0x000e620000000800 */
[----:B------:R-:W-:-:S03]  /*07f0*/  FFMA R20, R19, R10, R20 ;  /* 0x0000000a13147223 */ /* 0x000fc60000000014 */
[----:B------:R0:W1:Y:S01]  /*0800*/  LDS R10, [R5+0x1c] ;  /* 0x00001c00050a7984 */ /* 0x0000620000000800 */
[----:B--2---:R-:W-:-:S04]  /*0810*/  FFMA R8, R23, R8, R20 ;  /* 0x0000000817087223 */ /* 0x004fc80000000014 */
[----:B---3--:R-:W-:Y:S01]  /*0820*/  FFMA R21, R21, R18, R8 ;  /* 0x0000001215157223 */ /* 0x008fe20000000008 */
[----:B0-----:R-:W-:-:S03]  /*0830*/  IADD3 R5, PT, PT, R5, 0x40, RZ ;  /* 0x0000004005057810 */ /* 0x001fc60007ffe0ff */
[----:B------:R-:W-:-:S04]  /*0840*/  FFMA R17, R24, R17, R21 ;  /* 0x0000001118117223 */ /* 0x000fc80000000015 */
[----:B----4-:R-:W-:-:S04]  /*0850*/  FFMA R22, R22, R15, R17 ;  /* 0x0000000f16167223 */ /* 0x010fc80000000011 */
[----:B-----5:R-:W-:-:S04]  /*0860*/  FFMA R14, R27, R14, R22 ;  /* 0x0000000e1b0e7223 */ /* 0x020fc80000000016 */
[----:B------:R-:W-:-:S04]  /*0870*/  FFMA R25, R25, R12, R14 ;  /* 0x0000000c19197223 */ /* 0x000fc8000000000e */
[----:B------:R-:W-:-:S04]  /*0880*/  FFMA R16, R16, R11, R25 ;  /* 0x0000000b10107223 */ /* 0x000fc80000000019 */
[----:B-1----:R-:W-:-:S04]  /*0890*/  FFMA R13, R13, R6, R16 ;  /* 0x000000060d0d7223 */ /* 0x002fc80000000010 */
[----:B------:R-:W-:Y:S01]  /*08a0*/  FFMA R19, R10, R9, R13 ;  /* 0x000000090a137223 */ /* 0x000fe2000000000d */
[----:B------:R-:W-:Y:S06]  /*08b0*/  BRA.U UP1, `(.L_x_9) ;  /* 0xfffffffd01287547 */ /* 0x000fec000b83ffff */
.L_x_8:
[----:B------:R-:W-:Y:S05]  /*08c0*/  BRA.U !UP0, `(.L_x_7) ;  /* 0x0000000508447547 */ /* 0x000fea000b800000 */
[----:B------:R-:W-:Y:S02]  /*08d0*/  UISETP.GE.U32.AND UP0, UPT, UR8, 0x8, UPT ;  /* 0x000000080800788c */ /* 0x000fe4000bf06070 */
[----:B------:R-:W-:-:S04]  /*08e0*/  ULOP3.LUT UR6, UR9, 0x7, URZ, 0xc0, !UPT ;  /* 0x0000000709067892 */ /* 0x000fc8000f8ec0ff */
[----:B------:R-:W-:-:S03]  /*08f0*/  UISETP.NE.AND UP1, UPT, UR6, URZ, UPT ;  /* 0x000000ff0600728c */ /* 0x000fc6000bf25270 */
[----:B------:R-:W-:Y:S08]  /*0900*/  BRA.U !UP0, `(.L_x_10) ;  /* 0x0000000108807547 */ /* 0x000ff0000b800000 */
[----:B------:R-:W2:Y:S02]  /*0910*/  LDC.64 R8, c[0x0][0x388] ;  /* 0x0000e200ff087b82 */ /* 0x000ea40000000a00 */
[----:B--2---:R-:W-:-:S05]  /*0920*/  IMAD.WIDE.U32 R8, R7, 0x4, R8 ;  /* 0x0000000407087825 */ /* 0x004fca00078e0008 */
[----:B0-----:R-:W2:Y:S04]  /*0930*/  LDG.E R5, desc[UR10][R8.64] ;  /* 0x0000000a08057981 */ /* 0x001ea8000c1e1900 */
[----:B------:R-:W3:Y:S04]  /*0940*/  LDG.E R11, desc[UR10][R8.64+0x4] ;  /* 0x0000040a080b7981 */ /* 0x000ee8000c1e1900 */
[----:B------:R-:W4:Y:S04]  /*0950*/  LDG.E R13, desc[UR10][R8.64+0x8] ;  /* 0x0000080a080d7981 */ /* 0x000f28000c1e1900 */
[----:B------:R-:W5:Y:S04]  /*0960*/  LDG.E R15, desc[UR10][R8.64+0xc] ;  /* 0x00000c0a080f7981 */ /* 0x000f68000c1e1900 */
[----:B------:R-:W5:Y:S04]  /*0970*/  LDG.E R17, desc[UR10][R8.64+0x10] ;  /* 0x0000100a08117981 */ /* 0x000f68000c1e1900 */
[----:B------:R-:W5:Y:S04]  /*0980*/  LDG.E R18, desc[UR10][R8.64+0x14] ;  /* 0x0000140a08127981 */ /* 0x000f68000c1e1900 */
[----:B-1----:R-:W5:Y:S04]  /*0990*/  LDG.E R2, desc[UR10][R8.64+0x18] ;  /* 0x0000180a08027981 */ /* 0x002f68000c1e1900 */
[----:B------:R0:W5:Y:S01]  /*09a0*/  LDG.E R21, desc[UR10][R8.64+0x1c] ;  /* 0x00001c0a08157981 */ /* 0x000162000c1e1900 */
[----:B------:R-:W1:Y:S01]  /*09b0*/  S2UR UR5, SR_CgaCtaId ;  /* 0x00000000000579c3 */ /* 0x000e620000008800 */
[----:B------:R-:W-:Y:S01]  /*09c0*/  UMOV UR4, 0x400 ;  /* 0x0000040000047882 */ /* 0x000fe20000000000 */
[----:B------:R-:W-:-:S02]  /*09d0*/  IADD3 R3, PT, PT, R7, R0, RZ ;  /* 0x0000000007037210 */ /* 0x000fc40007ffe0ff */
[----:B------:R-:W-:Y:S01]  /*09e0*/  IADD3 R7, PT, PT, R7, 0x8, RZ ;  /* 0x0000000807077810 */ /* 0x000fe20007ffe0ff */
[----:B-1----:R-:W-:-:S06]  /*09f0*/  ULEA UR4, UR5, UR4, 0x18 ;  /* 0x0000000405047291 */ /* 0x002fcc000f8ec0ff */
[----:B------:R-:W-:-:S05]  /*0a00*/  LEA R3, R3, UR4, 0x2 ;  /* 0x0000000403037c11 */ /* 0x000fca000f8e10ff */
[----:B------:R-:W2:Y:S04]  /*0a10*/  LDS R6, [R3] ;  /* 0x0000000003067984 */ /* 0x000ea80000000800 */
[----:B------:R-:W3:Y:S04]  /*0a20*/  LDS R10, [R3+0x4] ;  /* 0x00000400030a7984 */ /* 0x000ee80000000800 */
[----:B------:R-:W4:Y:S04]  /*0a30*/  LDS R12, [R3+0x8] ;  /* 0x00000800030c7984 */ /* 0x000f280000000800 */
[----:B------:R-:W5:Y:S04]  /*0a40*/  LDS R14, [R3+0xc] ;  /* 0x00000c00030e7984 */ /* 0x000f680000000800 */
[----:B------:R-:W1:Y:S04]  /*0a50*/  LDS R16, [R3+0x10] ;  /* 0x0000100003107984 */ /* 0x000e680000000800 */
[----:B0-----:R-:W0:Y:S04]  /*0a60*/  LDS R8, [R3+0x14] ;  /* 0x0000140003087984 */ /* 0x001e280000000800 */
[----:B------:R-:W0:Y:S04]  /*0a70*/  LDS R20, [R3+0x18] ;  /* 0x0000180003147984 */ /* 0x000e280000000800 */
[----:B------:R-:W0:Y:S01]  /*0a80*/  LDS R9, [R3+0x1c] ;  /* 0x00001c0003097984 */ /* 0x000e220000000800 */
[----:B--2---:R-:W-:-:S04]  /*0a90*/  FFMA R5, R6, R5, R19 ;  /* 0x0000000506057223 */ /* 0x004fc80000000013 */
[----:B---3--:R-:W-:-:S04]  /*0aa0*/  FFMA R5, R10, R11, R5 ;  /* 0x0000000b0a057223 */ /* 0x008fc80000000005 */
[----:B----4-:R-:W-:-:S04]  /*0ab0*/  FFMA R5, R12, R13, R5 ;  /* 0x0000000d0c057223 */ /* 0x010fc80000000005 */
[----:B-----5:R-:W-:-:S04]  /*0ac0*/  FFMA R5, R14, R15, R5 ;  /* 0x0000000f0e057223 */ /* 0x020fc80000000005 */
[----:B-1----:R-:W-:-:S04]  /*0ad0*/  FFMA R5, R16, R17, R5 ;  /* 0x0000001110057223 */ /* 0x002fc80000000005 */
[----:B0-----:R-:W-:-:S04]  /*0ae0*/  FFMA R5, R8, R18, R5 ;  /* 0x0000001208057223 */ /* 0x001fc80000000005 */
[----:B------:R-:W-:-:S04]  /*0af0*/  FFMA R2, R20, R2, R5 ;  /* 0x0000000214027223 */ /* 0x000fc80000000005 */
[----:B------:R-:W-:-:S07]  /*0b00*/  FFMA R19, R9, R21, R2 ;  /* 0x0000001509137223 */ /* 0x000fce0000000002 */
.L_x_10:
[----:B------:R-:W-:Y:S05]  /*0b10*/  BRA.U !UP1, `(.L_x_7) ;  /* 0x0000000109b07547 */ /* 0x000fea000b800000 */
[----:B------:R-:W-:Y:S02]  /*0b20*/  UISETP.GE.U32.AND UP0, UPT, UR6, 0x4, UPT ;  /* 0x000000040600788c */ /* 0x000fe4000bf06070 */
[----:B------:R-:W-:-:S04]  /*0b30*/  ULOP3.LUT UR4, UR9, 0x3, URZ, 0xc0, !UPT ;  /* 0x0000000309047892 */ /* 0x000fc8000f8ec0ff */
[----:B------:R-:W-:-:S03]  /*0b40*/  UISETP.NE.AND UP1, UPT, UR4, URZ, UPT ;  /* 0x000000ff0400728c */ /* 0x000fc6000bf25270 */
[----:B------:R-:W-:Y:S08]  /*0b50*/  BRA.U !UP0, `(.L_x_11) ;  /* 0x0000000108507547 */ /* 0x000ff0000b800000 */
[----:B01----:R-:W0:Y:S02]  /*0b60*/  LDC.64 R2, c[0x0][0x388] ;  /* 0x0000e200ff027b82 */ /* 0x003e240000000a00 */
[----:B0-----:R-:W-:-:S05]  /*0b70*/  IMAD.WIDE.U32 R2, R7, 0x4, R2 ;  /* 0x0000000407027825 */ /* 0x001fca00078e0002 */
[----:B------:R-:W2:Y:S04]  /*0b80*/  LDG.E R8, desc[UR10][R2.64] ;  /* 0x0000000a02087981 */ /* 0x000ea8000c1e1900 */
[----:B------:R-:W3:Y:S04]  /*0b90*/  LDG.E R10, desc[UR10][R2.64+0x4] ;  /* 0x0000040a020a7981 */ /* 0x000ee8000c1e1900 */
[----:B------:R-:W4:Y:S04]  /*0ba0*/  LDG.E R12, desc[UR10][R2.64+0x8] ;  /* 0x0000080a020c7981 */ /* 0x000f28000c1e1900 */
[----:B------:R-:W5:Y:S01]  /*0bb0*/  LDG.E R14, desc[UR10][R2.64+0xc] ;  /* 0x00000c0a020e7981 */ /* 0x000f62000c1e1900 */
[----:B------:R-:W0:Y:S01]  /*0bc0*/  S2UR UR6, SR_CgaCtaId ;  /* 0x00000000000679c3 */ /* 0x000e220000008800 */
[----:B------:R-:W-:Y:S01]  /*0bd0*/  UMOV UR5, 0x400 ;  /* 0x0000040000057882 */ /* 0x000fe20000000000 */
[C---:B------:R-:W-:Y:S01]  /*0be0*/  IMAD.IADD R5, R7.reuse, 0x1, R0 ;  /* 0x0000000107057824 */ /* 0x040fe200078e0200 */
[----:B------:R-:W-:Y:S01]  /*0bf0*/  IADD3 R7, PT, PT, R7, 0x4, RZ ;  /* 0x0000000407077810 */ /* 0x000fe20007ffe0ff */
[----:B0-----:R-:W-:-:S06]  /*0c00*/  ULEA UR5, UR6, UR5, 0x18 ;  /* 0x0000000506057291 */ /* 0x001fcc000f8ec0ff */
[----:B------:R-:W-:-:S05]  /*0c10*/  LEA R5, R5, UR5, 0x2 ;  /* 0x0000000505057c11 */ /* 0x000fca000f8e10ff */
[----:B------:R-:W2:Y:S04]  /*0c20*/  LDS R6, [R5] ;  /* 0x0000000005067984 */ /* 0x000ea80000000800 */
[----:B------:R-:W3:Y:S04]  /*0c30*/  LDS R9, [R5+0x4] ;  /* 0x0000040005097984 */ /* 0x000ee80000000800 */
[----:B------:R-:W4:Y:S04]  /*0c40*/  LDS R11, [R5+0x8] ;  /* 0x00000800050b7984 */ /* 0x000f280000000800 */
[----:B------:R-:W5:Y:S01]  /*0c50*/  LDS R13, [R5+0xc] ;  /* 0x00000c00050d7984 */ /* 0x000f620000000800 */
[----:B--2---:R-:W-:-:S04]  /*0c60*/  FFMA R6, R6, R8, R19 ;  /* 0x0000000806067223 */ /* 0x004fc80000000013 */
[----:B---3--:R-:W-:-:S04]  /*0c70*/  FFMA R6, R9, R10, R6 ;  /* 0x0000000a09067223 */ /* 0x008fc80000000006 */
[----:B----4-:R-:W-:-:S04]  /*0c80*/  FFMA R6, R11, R12, R6 ;  /* 0x0000000c0b067223 */ /* 0x010fc80000000006 */
[----:B-----5:R-:W-:-:S07]  /*0c90*/  FFMA R19, R13, R14, R6 ;  /* 0x0000000e0d137223 */ /* 0x020fce0000000006 */
.L_x_11:
[----:B------:R-:W-:Y:S05]  /*0ca0*/  BRA.U !UP1, `(.L_x_7) ;  /* 0x00000001094c7547 */ /* 0x000fea000b800000 */
[----:B------:R-:W2:Y:S01]  /*0cb0*/  S2UR UR6, SR_CgaCtaId ;  /* 0x00000000000679c3 */ /* 0x000ea20000008800 */
[----:B------:R-:W-:Y:S01]  /*0cc0*/  UMOV UR5, 0x400 ;  /* 0x0000040000057882 */ /* 0x000fe20000000000 */
[----:B------:R-:W-:Y:S01]  /*0cd0*/  IADD3 R0, PT, PT, R0, R7, RZ ;  /* 0x0000000700007210 */ /* 0x000fe20007ffe0ff */
[----:B------:R-:W-:-:S05]  /*0ce0*/  UIADD3 UR4, UPT, UPT, -UR4, URZ, URZ ;  /* 0x000000ff04047290 */ /* 0x000fca000fffe1ff */
[----:B01----:R-:W0:Y:S01]  /*0cf0*/  LDC.64 R2, c[0x0][0x388] ;  /* 0x0000e200ff027b82 */ /* 0x003e220000000a00 */
[----:B--2---:R-:W-:-:S06]  /*0d00*/  ULEA UR5, UR6, UR5, 0x18 ;  /* 0x0000000506057291 */ /* 0x004fcc000f8ec0ff */
[----:B------:R-:W-:Y:S01]  /*0d10*/  LEA R0, R0, UR5, 0x2 ;  /* 0x0000000500007c11 */ /* 0x000fe2000f8e10ff */
[----:B0-----:R-:W-:-:S03]  /*0d20*/  IMAD.WIDE.U32 R2, R7, 0x4, R2 ;  /* 0x0000000407027825 */ /* 0x001fc600078e0002 */
[----:B------:R-:W-:-:S07]  /*0d30*/  MOV R5, R2 ;  /* 0x0000000200057202 */ /* 0x000fce0000000f00 */
.L_x_12:
[----:B------:R-:W-:Y:S01]  /*0d40*/  MOV R2, R5 ;  /* 0x0000000500027202 */ /* 0x000fe20000000f00 */
[----:B------:R0:W1:Y:S05]  /*0d50*/  LDS R6, [R0] ;  /* 0x0000000000067984 */ /* 0x00006a0000000800 */
[----:B------:R2:W1:Y:S01]  /*0d60*/  LDG.E R2, desc[UR10][R2.64] ;  /* 0x0000000a02027981 */ /* 0x000462000c1e1900 */
[----:B------:R-:W-:Y:S01]  /*0d70*/  UIADD3 UR4, UPT, UPT, UR4, 0x1, URZ ;  /* 0x0000000104047890 */ /* 0x000fe2000fffe0ff */
[----:B------:R-:W-:Y:S02]  /*0d80*/  IADD3 R5, P0, PT, R5, 0x4, RZ ;  /* 0x0000000405057810 */ /* 0x000fe40007f1e0ff */
[----:B0-----:R-:W-:Y:S01]  /*0d90*/  IADD3 R0, PT, PT, R0, 0x4, RZ ;  /* 0x0000000400007810 */ /* 0x001fe20007ffe0ff */
[----:B------:R-:W-:Y:S01]  /*0da0*/  UISETP.NE.AND UP0, UPT, UR4, URZ, UPT ;  /* 0x000000ff0400728c */ /* 0x000fe2000bf05270 */
[----:B--2---:R-:W-:Y:S01]  /*0db0*/  IADD3.X R3, PT, PT, RZ, R3, RZ, P0, !PT ;  /* 0x00000003ff037210 */ /* 0x004fe200007fe4ff */
[----:B-1----:R-:W-:-:S07]  /*0dc0*/  FFMA R19, R6, R2, R19 ;  /* 0x0000000206137223 */ /* 0x002fce0000000013 */
[----:B------:R-:W-:Y:S05]  /*0dd0*/  BRA.U UP0, `(.L_x_12) ;  /* 0xfffffffd00d87547 */ /* 0x000fea000b83ffff */
.L_x_7:
[----:B01----:R-:W0:Y:S02]  /*0de0*/  LDC.64 R2, c[0x0][0x390] ;  /* 0x0000e400ff027b82 */ /* 0x003e240000000a00 */
[----:B0-----:R-:W-:-:S05]  /*0df0*/  IMAD.WIDE R4, R4, 0x4, R2 ;  /* 0x0000000404047825 */ /* 0x001fca00078e0202 */
[----:B------:R-:W-:Y:S01]  /*0e00*/  STG.E desc[UR10][R4.64], R19 ;  /* 0x0000001304007986 */ /* 0x000fe2000c10190a */
[----:B------:R-:W-:Y:S05]  /*0e10*/  EXIT ;  /* 0x000000000000794d */ /* 0x000fea0003800000 */
.L_x_13:
[----:B------:R-:W-:-:S00]  /*0e20*/  BRA `(.L_x_13) ;  /* 0xfffffffc00fc7947 */ /* 0x000fc0000383ffff */
[----:B------:R-:W-:-:S00]  /*0e30*/  NOP ;  /* 0x0000000000007918 */ /* 0x000fc00000000000 */
        /* <DEDUP_REMOVED lines=12> */
.L_x_14:


//--------------------- .nv.shared._Z6conv1dPfS_S_ii --------------------------
	.section	.nv.shared._Z6conv1dPfS_S_ii,"aw",@nobits
	.sectionflags	@""
	.align	16
	.zero		1024


//--------------------- .nv.shared.reserved.0     --------------------------
	.section	.nv.shared.reserved.0,"aw",@nobits
	.weak		__nv_reservedSMEM_offset_0_alias
	.size		__nv_reservedSMEM_offset_0_alias, 0, 64
	.other		__nv_reservedSMEM_offset_0_alias,@"STO_CUDA_RESERVED_SHARED STV_DEFAULT"
__nv_reservedSMEM_offset_0_alias:
	.zero		0
	.zero		64


//--------------------- .nv.constant0._Z6conv1dPfS_S_ii --------------------------
	.section	.nv.constant0._Z6conv1dPfS_S_ii,"a",@progbits
	.sectionflags	@""
	.align	4
.nv.constant0._Z6conv1dPfS_S_ii:
	.zero		928


//--------------------- SYMBOLS --------------------------

	.type		.nv.reservedSmem.offset0,@object
	.size		.nv.reservedSmem.offset0,0x4
	.type		.nv.reservedSmem.cap,@object
	.size		.nv.reservedSmem.cap,0x4
